//
// Generated by NVIDIA NVVM Compiler
//
// Compiler Build ID: CL-36424714
// Cuda compilation tools, release 13.0, V13.0.88
// Based on NVVM 20.0.0
//

.version 9.0
.target sm_100
.address_size 64

	// .globl	_Z28matrix_operations_sequentialPdS_S_S_S_S_i

.visible .entry _Z28matrix_operations_sequentialPdS_S_S_S_S_i(
	.param .u64 .ptr .align 1 _Z28matrix_operations_sequentialPdS_S_S_S_S_i_param_0,
	.param .u64 .ptr .align 1 _Z28matrix_operations_sequentialPdS_S_S_S_S_i_param_1,
	.param .u64 .ptr .align 1 _Z28matrix_operations_sequentialPdS_S_S_S_S_i_param_2,
	.param .u64 .ptr .align 1 _Z28matrix_operations_sequentialPdS_S_S_S_S_i_param_3,
	.param .u64 .ptr .align 1 _Z28matrix_operations_sequentialPdS_S_S_S_S_i_param_4,
	.param .u64 .ptr .align 1 _Z28matrix_operations_sequentialPdS_S_S_S_S_i_param_5,
	.param .u32 _Z28matrix_operations_sequentialPdS_S_S_S_S_i_param_6
)
{
	.reg .pred 	%p<15>;
	.reg .b32 	%r<16>;
	.reg .b64 	%rd<73>;
	.reg .b64 	%fd<85>;

	ld.param.u64 	%rd35, [_Z28matrix_operations_sequentialPdS_S_S_S_S_i_param_0];
	ld.param.u64 	%rd33, [_Z28matrix_operations_sequentialPdS_S_S_S_S_i_param_1];
	ld.param.u64 	%rd36, [_Z28matrix_operations_sequentialPdS_S_S_S_S_i_param_2];
	ld.param.u64 	%rd37, [_Z28matrix_operations_sequentialPdS_S_S_S_S_i_param_3];
	ld.param.u64 	%rd34, [_Z28matrix_operations_sequentialPdS_S_S_S_S_i_param_4];
	ld.param.u64 	%rd38, [_Z28matrix_operations_sequentialPdS_S_S_S_S_i_param_5];
	ld.param.u32 	%r9, [_Z28matrix_operations_sequentialPdS_S_S_S_S_i_param_6];
	cvta.to.global.u64 	%rd1, %rd38;
	cvta.to.global.u64 	%rd2, %rd34;
	cvta.to.global.u64 	%rd3, %rd37;
	cvta.to.global.u64 	%rd4, %rd36;
	cvta.to.global.u64 	%rd5, %rd33;
	cvta.to.global.u64 	%rd6, %rd35;
	setp.lt.s32 	%p1, %r9, 1;
	@%p1 bra 	$L__BB0_29;
	setp.lt.u32 	%p2, %r9, 4;
	mov.b32 	%r15, 0;
	@%p2 bra 	$L__BB0_16;
	and.b32  	%r15, %r9, 2147483644;
	neg.s32 	%r13, %r15;
	add.s64 	%rd72, %rd6, 16;
	add.s64 	%rd71, %rd5, 16;
	add.s64 	%rd70, %rd4, 16;
	add.s64 	%rd69, %rd1, 16;
	add.s64 	%rd68, %rd3, 16;
	add.s64 	%rd67, %rd2, 16;
$L__BB0_3:
	.pragma "nounroll";
	ld.global.f64 	%fd8, [%rd72+-16];
	ld.global.f64 	%fd9, [%rd71+-16];
	add.f64 	%fd10, %fd8, %fd9;
	st.global.f64 	[%rd70+-16], %fd10;
	ld.global.f64 	%fd11, [%rd72+-16];
	ld.global.f64 	%fd12, [%rd71+-16];
	sub.f64 	%fd13, %fd11, %fd12;
	st.global.f64 	[%rd68+-16], %fd13;
	ld.global.f64 	%fd14, [%rd72+-16];
	ld.global.f64 	%fd15, [%rd71+-16];
	mul.f64 	%fd16, %fd14, %fd15;
	st.global.f64 	[%rd67+-16], %fd16;
	ld.global.f64 	%fd1, [%rd71+-16];
	setp.eq.f64 	%p3, %fd1, 0d0000000000000000;
	@%p3 bra 	$L__BB0_5;
	ld.global.f64 	%fd17, [%rd72+-16];
	div.rn.f64 	%fd18, %fd17, %fd1;
	st.global.f64 	[%rd69+-16], %fd18;
	bra.uni 	$L__BB0_6;
$L__BB0_5:
	mov.b64 	%rd39, 0;
	st.global.u64 	[%rd69+-16], %rd39;
$L__BB0_6:
	ld.global.f64 	%fd19, [%rd72+-8];
	ld.global.f64 	%fd20, [%rd71+-8];
	add.f64 	%fd21, %fd19, %fd20;
	st.global.f64 	[%rd70+-8], %fd21;
	ld.global.f64 	%fd22, [%rd72+-8];
	ld.global.f64 	%fd23, [%rd71+-8];
	sub.f64 	%fd24, %fd22, %fd23;
	st.global.f64 	[%rd68+-8], %fd24;
	ld.global.f64 	%fd25, [%rd72+-8];
	ld.global.f64 	%fd26, [%rd71+-8];
	mul.f64 	%fd27, %fd25, %fd26;
	st.global.f64 	[%rd67+-8], %fd27;
	ld.global.f64 	%fd2, [%rd71+-8];
	setp.neu.f64 	%p4, %fd2, 0d0000000000000000;
	@%p4 bra 	$L__BB0_8;
	mov.b64 	%rd40, 0;
	st.global.u64 	[%rd69+-8], %rd40;
	bra.uni 	$L__BB0_9;
$L__BB0_8:
	ld.global.f64 	%fd28, [%rd72+-8];
	div.rn.f64 	%fd29, %fd28, %fd2;
	st.global.f64 	[%rd69+-8], %fd29;
$L__BB0_9:
	ld.global.f64 	%fd30, [%rd72];
	ld.global.f64 	%fd31, [%rd71];
	add.f64 	%fd32, %fd30, %fd31;
	st.global.f64 	[%rd70], %fd32;
	ld.global.f64 	%fd33, [%rd72];
	ld.global.f64 	%fd34, [%rd71];
	sub.f64 	%fd35, %fd33, %fd34;
	st.global.f64 	[%rd68], %fd35;
	ld.global.f64 	%fd36, [%rd72];
	ld.global.f64 	%fd37, [%rd71];
	mul.f64 	%fd38, %fd36, %fd37;
	st.global.f64 	[%rd67], %fd38;
	ld.global.f64 	%fd3, [%rd71];
	setp.neu.f64 	%p5, %fd3, 0d0000000000000000;
	@%p5 bra 	$L__BB0_11;
	mov.b64 	%rd41, 0;
	st.global.u64 	[%rd69], %rd41;
	bra.uni 	$L__BB0_12;
$L__BB0_11:
	ld.global.f64 	%fd39, [%rd72];
	div.rn.f64 	%fd40, %fd39, %fd3;
	st.global.f64 	[%rd69], %fd40;
$L__BB0_12:
	ld.global.f64 	%fd41, [%rd72+8];
	ld.global.f64 	%fd42, [%rd71+8];
	add.f64 	%fd43, %fd41, %fd42;
	st.global.f64 	[%rd70+8], %fd43;
	ld.global.f64 	%fd44, [%rd72+8];
	ld.global.f64 	%fd45, [%rd71+8];
	sub.f64 	%fd46, %fd44, %fd45;
	st.global.f64 	[%rd68+8], %fd46;
	ld.global.f64 	%fd47, [%rd72+8];
	ld.global.f64 	%fd48, [%rd71+8];
	mul.f64 	%fd49, %fd47, %fd48;
	st.global.f64 	[%rd67+8], %fd49;
	ld.global.f64 	%fd4, [%rd71+8];
	setp.neu.f64 	%p6, %fd4, 0d0000000000000000;
	@%p6 bra 	$L__BB0_14;
	mov.b64 	%rd42, 0;
	st.global.u64 	[%rd69+8], %rd42;
	bra.uni 	$L__BB0_15;
$L__BB0_14:
	ld.global.f64 	%fd50, [%rd72+8];
	div.rn.f64 	%fd51, %fd50, %fd4;
	st.global.f64 	[%rd69+8], %fd51;
$L__BB0_15:
	add.s32 	%r13, %r13, 4;
	add.s64 	%rd72, %rd72, 32;
	add.s64 	%rd71, %rd71, 32;
	add.s64 	%rd70, %rd70, 32;
	add.s64 	%rd69, %rd69, 32;
	add.s64 	%rd68, %rd68, 32;
	add.s64 	%rd67, %rd67, 32;
	setp.ne.s32 	%p7, %r13, 0;
	@%p7 bra 	$L__BB0_3;
$L__BB0_16:
	and.b32  	%r6, %r9, 3;
	setp.eq.s32 	%p8, %r6, 0;
	@%p8 bra 	$L__BB0_29;
	setp.eq.s32 	%p9, %r6, 1;
	@%p9 bra 	$L__BB0_25;
	ld.param.u64 	%rd65, [_Z28matrix_operations_sequentialPdS_S_S_S_S_i_param_4];
	ld.param.u64 	%rd63, [_Z28matrix_operations_sequentialPdS_S_S_S_S_i_param_1];
	mul.wide.u32 	%rd43, %r15, 8;
	add.s64 	%rd25, %rd6, %rd43;
	ld.global.f64 	%fd52, [%rd25];
	cvta.to.global.u64 	%rd44, %rd63;
	add.s64 	%rd26, %rd44, %rd43;
	ld.global.f64 	%fd53, [%rd26];
	add.f64 	%fd54, %fd52, %fd53;
	add.s64 	%rd27, %rd4, %rd43;
	st.global.f64 	[%rd27], %fd54;
	ld.global.f64 	%fd55, [%rd25];
	ld.global.f64 	%fd56, [%rd26];
	sub.f64 	%fd57, %fd55, %fd56;
	add.s64 	%rd28, %rd3, %rd43;
	st.global.f64 	[%rd28], %fd57;
	ld.global.f64 	%fd58, [%rd25];
	ld.global.f64 	%fd59, [%rd26];
	mul.f64 	%fd60, %fd58, %fd59;
	cvta.to.global.u64 	%rd45, %rd65;
	add.s64 	%rd29, %rd45, %rd43;
	st.global.f64 	[%rd29], %fd60;
	ld.global.f64 	%fd5, [%rd26];
	setp.neu.f64 	%p10, %fd5, 0d0000000000000000;
	add.s64 	%rd30, %rd1, %rd43;
	@%p10 bra 	$L__BB0_20;
	mov.b64 	%rd46, 0;
	st.global.u64 	[%rd30], %rd46;
	bra.uni 	$L__BB0_21;
$L__BB0_20:
	ld.global.f64 	%fd61, [%rd25];
	div.rn.f64 	%fd62, %fd61, %fd5;
	st.global.f64 	[%rd30], %fd62;
$L__BB0_21:
	ld.global.f64 	%fd63, [%rd25+8];
	ld.global.f64 	%fd64, [%rd26+8];
	add.f64 	%fd65, %fd63, %fd64;
	st.global.f64 	[%rd27+8], %fd65;
	ld.global.f64 	%fd66, [%rd25+8];
	ld.global.f64 	%fd67, [%rd26+8];
	sub.f64 	%fd68, %fd66, %fd67;
	st.global.f64 	[%rd28+8], %fd68;
	ld.global.f64 	%fd69, [%rd25+8];
	ld.global.f64 	%fd70, [%rd26+8];
	mul.f64 	%fd71, %fd69, %fd70;
	st.global.f64 	[%rd29+8], %fd71;
	ld.global.f64 	%fd6, [%rd26+8];
	setp.neu.f64 	%p11, %fd6, 0d0000000000000000;
	@%p11 bra 	$L__BB0_23;
	mov.b64 	%rd50, 0;
	st.global.u64 	[%rd30+8], %rd50;
	bra.uni 	$L__BB0_24;
$L__BB0_23:
	ld.global.f64 	%fd72, [%rd25+8];
	div.rn.f64 	%fd73, %fd72, %fd6;
	st.global.f64 	[%rd30+8], %fd73;
$L__BB0_24:
	add.s32 	%r15, %r15, 2;
$L__BB0_25:
	and.b32  	%r12, %r9, 1;
	setp.eq.b32 	%p12, %r12, 1;
	not.pred 	%p13, %p12;
	@%p13 bra 	$L__BB0_29;
	ld.param.u64 	%rd66, [_Z28matrix_operations_sequentialPdS_S_S_S_S_i_param_4];
	ld.param.u64 	%rd64, [_Z28matrix_operations_sequentialPdS_S_S_S_S_i_param_1];
	mul.wide.u32 	%rd51, %r15, 8;
	add.s64 	%rd32, %rd6, %rd51;
	ld.global.f64 	%fd74, [%rd32];
	cvta.to.global.u64 	%rd52, %rd64;
	add.s64 	%rd53, %rd52, %rd51;
	ld.global.f64 	%fd75, [%rd53];
	add.f64 	%fd76, %fd74, %fd75;
	add.s64 	%rd54, %rd4, %rd51;
	st.global.f64 	[%rd54], %fd76;
	ld.global.f64 	%fd77, [%rd32];
	ld.global.f64 	%fd78, [%rd53];
	sub.f64 	%fd79, %fd77, %fd78;
	add.s64 	%rd55, %rd3, %rd51;
	st.global.f64 	[%rd55], %fd79;
	ld.global.f64 	%fd80, [%rd32];
	ld.global.f64 	%fd81, [%rd53];
	mul.f64 	%fd82, %fd80, %fd81;
	cvta.to.global.u64 	%rd56, %rd66;
	add.s64 	%rd57, %rd56, %rd51;
	st.global.f64 	[%rd57], %fd82;
	ld.global.f64 	%fd7, [%rd53];
	setp.neu.f64 	%p14, %fd7, 0d0000000000000000;
	@%p14 bra 	$L__BB0_28;
	add.s64 	%rd59, %rd1, %rd51;
	mov.b64 	%rd60, 0;
	st.global.u64 	[%rd59], %rd60;
	bra.uni 	$L__BB0_29;
$L__BB0_28:
	ld.global.f64 	%fd83, [%rd32];
	div.rn.f64 	%fd84, %fd83, %fd7;
	add.s64 	%rd62, %rd1, %rd51;
	st.global.f64 	[%rd62], %fd84;
$L__BB0_29:
	ret;

}


// ===== COMPILED SASS (sm_100) =====

	.target	sm_100

	.elftype	@"ET_EXEC"


//--------------------- .note.nv.tkinfo           --------------------------
	.section	.note.nv.tkinfo,"",@"SHT_NOTE"
	.sectionflags	@"SHF_NOTE_NV_TKINFO"
	.tkinfo
        /*0018*/ 	.word	0x00000002
        /*0030*/ 	.string	""
        /*0030*/ 	.string	"ptxas"
        /*0030*/ 	.string	"Cuda compilation tools, release 13.0, V13.0.88"
        /*0030*/ 	.string	"Build cuda_13.0.r13.0/compiler.36424714_0"
        /*0030*/ 	.string	"-arch sm_100 -m 64 "



//--------------------- .note.nv.cuinfo           --------------------------
	.section	.note.nv.cuinfo,"",@"SHT_NOTE"
	.sectionflags	@"SHF_NOTE_NV_CUINFO"
        /*0018*/ 	.short	0x0002
        /*001a*/ 	.short	0x0064
        /*001c*/ 	.short	0x0082
	.zero		2


//--------------------- .nv.info                  --------------------------
	.section	.nv.info,"",@"SHT_CUDA_INFO"
	.align	4


	//----- nvinfo : EIATTR_REGCOUNT
	.align		4
        /*0000*/ 	.byte	0x04, 0x2f
        /*0002*/ 	.short	(.L_1 - .L_0)
	.align		4
.L_0:
        /*0004*/ 	.word	index@(_Z28matrix_operations_sequentialPdS_S_S_S_S_i)
        /*0008*/ 	.word	0x00000025


	//----- nvinfo : EIATTR_FRAME_SIZE
	.align		4
.L_1:
        /*000c*/ 	.byte	0x04, 0x11
        /*000e*/ 	.short	(.L_3 - .L_2)
	.align		4
.L_2:
        /*0010*/ 	.word	index@($__internal_0_$__cuda_sm20_div_rn_f64_full)
        /*0014*/ 	.word	0x00000000


	//----- nvinfo : EIATTR_FRAME_SIZE
	.align		4
.L_3:
        /*0018*/ 	.byte	0x04, 0x11
        /*001a*/ 	.short	(.L_5 - .L_4)
	.align		4
.L_4:
        /*001c*/ 	.word	index@(_Z28matrix_operations_sequentialPdS_S_S_S_S_i)
        /*0020*/ 	.word	0x00000000


	//----- nvinfo : EIATTR_MIN_STACK_SIZE
	.align		4
.L_5:
        /*0024*/ 	.byte	0x04, 0x12
        /*0026*/ 	.short	(.L_7 - .L_6)
	.align		4
.L_6:
        /*0028*/ 	.word	index@(_Z28matrix_operations_sequentialPdS_S_S_S_S_i)
        /*002c*/ 	.word	0x00000000
.L_7:


//--------------------- .nv.compat                --------------------------
	.section	.nv.compat,"",@"SHT_CUDA_COMPAT_INFO"
	.align	4
        /*0000*/ 	.byte	0x02, 0x09, 0x00, 0x00, 0x02, 0x02, 0x01, 0x00, 0x02, 0x05, 0x05, 0x00, 0x03, 0x07, 0x01, 0x01
        /*0010*/ 	.byte	0x02, 0x03, 0x00, 0x00, 0x02, 0x06, 0x01, 0x00, 0x04, 0x0b, 0x08, 0x00, 0x01, 0x00, 0x00, 0x00
        /*0020*/ 	.byte	0x00, 0x00, 0x00, 0x00


//--------------------- .nv.info._Z28matrix_operations_sequentialPdS_S_S_S_S_i --------------------------
	.section	.nv.info._Z28matrix_operations_sequentialPdS_S_S_S_S_i,"",@"SHT_CUDA_INFO"
	.sectionflags	@""
	.align	4


	//----- nvinfo : EIATTR_CUDA_API_VERSION
	.align		4
        /*0000*/ 	.byte	0x04, 0x37
        /*0002*/ 	.short	(.L_9 - .L_8)
.L_8:
        /*0004*/ 	.word	0x00000082


	//----- nvinfo : EIATTR_KPARAM_INFO
	.align		4
.L_9:
        /*0008*/ 	.byte	0x04, 0x17
        /*000a*/ 	.short	(.L_11 - .L_10)
.L_10:
        /*000c*/ 	.word	0x00000000
        /*0010*/ 	.short	0x0006
        /*0012*/ 	.short	0x0030
        /*0014*/ 	.byte	0x00, 0xf0, 0x11, 0x00


	//----- nvinfo : EIATTR_KPARAM_INFO
	.align		4
.L_11:
        /*0018*/ 	.byte	0x04, 0x17
        /*001a*/ 	.short	(.L_13 - .L_12)
.L_12:
        /*001c*/ 	.word	0x00000000
        /*0020*/ 	.short	0x0005
        /*0022*/ 	.short	0x0028
        /*0024*/ 	.byte	0x00, 0xf5, 0x21, 0x00


	//----- nvinfo : EIATTR_KPARAM_INFO
	.align		4
.L_13:
        /*0028*/ 	.byte	0x04, 0x17
        /*002a*/ 	.short	(.L_15 - .L_14)
.L_14:
        /*002c*/ 	.word	0x00000000
        /*0030*/ 	.short	0x0004
        /*0032*/ 	.short	0x0020
        /*0034*/ 	.byte	0x00, 0xf5, 0x21, 0x00


	//----- nvinfo : EIATTR_KPARAM_INFO
	.align		4
.L_15:
        /*0038*/ 	.byte	0x04, 0x17
        /*003a*/ 	.short	(.L_17 - .L_16)
.L_16:
        /*003c*/ 	.word	0x00000000
        /*0040*/ 	.short	0x0003
        /*0042*/ 	.short	0x0018
        /*0044*/ 	.byte	0x00, 0xf5, 0x21, 0x00


	//----- nvinfo : EIATTR_KPARAM_INFO
	.align		4
.L_17:
        /*0048*/ 	.byte	0x04, 0x17
        /*004a*/ 	.short	(.L_19 - .L_18)
.L_18:
        /*004c*/ 	.word	0x00000000
        /*0050*/ 	.short	0x0002
        /*0052*/ 	.short	0x0010
        /*0054*/ 	.byte	0x00, 0xf5, 0x21, 0x00


	//----- nvinfo : EIATTR_KPARAM_INFO
	.align		4
.L_19:
        /*0058*/ 	.byte	0x04, 0x17
        /*005a*/ 	.short	(.L_21 - .L_20)
.L_20:
        /*005c*/ 	.word	0x00000000
        /*0060*/ 	.short	0x0001
        /*0062*/ 	.short	0x0008
        /*0064*/ 	.byte	0x00, 0xf5, 0x21, 0x00


	//----- nvinfo : EIATTR_KPARAM_INFO
	.align		4
.L_21:
        /*0068*/ 	.byte	0x04, 0x17
        /*006a*/ 	.short	(.L_23 - .L_22)
.L_22:
        /*006c*/ 	.word	0x00000000
        /*0070*/ 	.short	0x0000
        /*0072*/ 	.short	0x0000
        /*0074*/ 	.byte	0x00, 0xf5, 0x21, 0x00


	//----- nvinfo : EIATTR_SPARSE_MMA_MASK
	.align		4
.L_23:
        /*0078*/ 	.byte	0x03, 0x50
        /*007a*/ 	.short	0x0000


	//----- nvinfo : EIATTR_MAXREG_COUNT
	.align		4
        /*007c*/ 	.byte	0x03, 0x1b
        /*007e*/ 	.short	0x00ff


	//----- nvinfo : EIATTR_MERCURY_ISA_VERSION
	.align		4
        /*0080*/ 	.byte	0x03, 0x5f
        /*0082*/ 	.short	0x0101


	//----- nvinfo : EIATTR_VRC_CTA_INIT_COUNT
	.align		4
        /*0084*/ 	.byte	0x02, 0x4a
	.zero		1
	.zero		1


	//----- nvinfo : EIATTR_EXIT_INSTR_OFFSETS
	.align		4
        /*0088*/ 	.byte	0x04, 0x1c
        /*008a*/ 	.short	(.L_25 - .L_24)


	//   ....[0]....
.L_24:
        /*008c*/ 	.word	0x00000030


	//   ....[1]....
        /*0090*/ 	.word	0x00000c70


	//   ....[2]....
        /*0094*/ 	.word	0x00001220


	//   ....[3]....
        /*0098*/ 	.word	0x000013e0


	//   ....[4]....
        /*009c*/ 	.word	0x00001550


	//----- nvinfo : EIATTR_CRS_STACK_SIZE
	.align		4
.L_25:
        /*00a0*/ 	.byte	0x04, 0x1e
        /*00a2*/ 	.short	(.L_27 - .L_26)
.L_26:
        /*00a4*/ 	.word	0x00000000


	//----- nvinfo : EIATTR_CBANK_PARAM_SIZE
	.align		4
.L_27:
        /*00a8*/ 	.byte	0x03, 0x19
        /*00aa*/ 	.short	0x0034


	//----- nvinfo : EIATTR_PARAM_CBANK
	.align		4
        /*00ac*/ 	.byte	0x04, 0x0a
        /*00ae*/ 	.short	(.L_29 - .L_28)
	.align		4
.L_28:
        /*00b0*/ 	.word	index@(.nv.constant0._Z28matrix_operations_sequentialPdS_S_S_S_S_i)
        /*00b4*/ 	.short	0x0380
        /*00b6*/ 	.short	0x0034


	//----- nvinfo : EIATTR_SW_WAR
	.align		4
.L_29:
        /*00b8*/ 	.byte	0x04, 0x36
        /*00ba*/ 	.short	(.L_31 - .L_30)
.L_30:
        /*00bc*/ 	.word	0x00000008
.L_31:


//--------------------- .nv.callgraph             --------------------------
	.section	.nv.callgraph,"",@"SHT_CUDA_CALLGRAPH"
	.align	4
	.sectionentsize	8
	.align		4
        /*0000*/ 	.word	0x00000000
	.align		4
        /*0004*/ 	.word	0xffffffff
	.align		4
        /*0008*/ 	.word	0x00000000
	.align		4
        /*000c*/ 	.word	0xfffffffe
	.align		4
        /*0010*/ 	.word	0x00000000
	.align		4
        /*0014*/ 	.word	0xfffffffd
	.align		4
        /*0018*/ 	.word	0x00000000
	.align		4
        /*001c*/ 	.word	0xfffffffc


//--------------------- .text._Z28matrix_operations_sequentialPdS_S_S_S_S_i --------------------------
	.section	.text._Z28matrix_operations_sequentialPdS_S_S_S_S_i,"ax",@progbits
	.align	128
        .global         _Z28matrix_operations_sequentialPdS_S_S_S_S_i
        .type           _Z28matrix_operations_sequentialPdS_S_S_S_S_i,@function
        .size           _Z28matrix_operations_sequentialPdS_S_S_S_S_i,(.L_x_23 - _Z28matrix_operations_sequentialPdS_S_S_S_S_i)
        .other          _Z28matrix_operations_sequentialPdS_S_S_S_S_i,@"STO_CUDA_ENTRY STV_DEFAULT"
_Z28matrix_operations_sequentialPdS_S_S_S_S_i:
.text._Z28matrix_operations_sequentialPdS_S_S_S_S_i:
[----:B------:R-:W-:Y:S08]  /*0000*/  LDC R1, c[0x0][0x37c] ;  /* 0x0000df00ff017b82 */ /* 0x000ff00000000800 */
[----:B------:R-:W0:Y:S02]  /*0010*/  LDC R2, c[0x0][0x3b0] ;  /* 0x0000ec00ff027b82 */ /* 0x000e240000000800 */
[----:B0-----:R-:W-:-:S13]  /*0020*/  ISETP.GE.AND P0, PT, R2, 0x1, PT ;  /* 0x000000010200780c */ /* 0x001fda0003f06270 */
[----:B------:R-:W-:Y:S05]  /*0030*/  @!P0 EXIT ;  /* 0x000000000000894d */ /* 0x000fea0003800000 */
[----:B------:R-:W-:Y:S01]  /*0040*/  ISETP.GE.U32.AND P0, PT, R2, 0x4, PT ;  /* 0x000000040200780c */ /* 0x000fe20003f06070 */
[----:B------:R-:W0:Y:S01]  /*0050*/  LDCU.64 UR24, c[0x0][0x358] ;  /* 0x00006b00ff1877ac */ /* 0x000e220008000a00 */
[----:B------:R-:W-:-:S11]  /*0060*/  IMAD.MOV.U32 R0, RZ, RZ, RZ ;  /* 0x000000ffff007224 */ /* 0x000fd600078e00ff */
[----:B------:R-:W-:Y:S05]  /*0070*/  @!P0 BRA `(.L_x_0) ;  /* 0x0000000800f48947 */ /* 0x000fea0003800000 */
[----:B------:R-:W1:Y:S01]  /*0080*/  LDCU.128 UR4, c[0x0][0x380] ;  /* 0x00007000ff0477ac */ /* 0x000e620008000c00 */
[----:B------:R-:W-:Y:S01]  /*0090*/  LOP3.LUT R0, R2, 0x7ffffffc, RZ, 0xc0, !PT ;  /* 0x7ffffffc02007812 */ /* 0x000fe200078ec0ff */
[----:B------:R-:W2:Y:S04]  /*00a0*/  LDCU.128 UR16, c[0x0][0x390] ;  /* 0x00007200ff1077ac */ /* 0x000ea80008000c00 */
[----:B------:R-:W-:Y:S01]  /*00b0*/  IMAD.MOV R34, RZ, RZ, -R0 ;  /* 0x000000ffff227224 */ /* 0x000fe200078e0a00 */
[----:B------:R-:W3:Y:S01]  /*00c0*/  LDCU.128 UR20, c[0x0][0x3a0] ;  /* 0x00007400ff1477ac */ /* 0x000ee20008000c00 */
[----:B-1----:R-:W-:Y:S02]  /*00d0*/  UIADD3 UR14, UP0, UPT, UR4, 0x10, URZ ;  /* 0x00000010040e7890 */ /* 0x002fe4000ff1e0ff */
[----:B------:R-:W-:-:S02]  /*00e0*/  UIADD3 UR12, UP1, UPT, UR6, 0x10, URZ ;  /* 0x00000010060c7890 */ /* 0x000fc4000ff3e0ff */
[----:B------:R-:W-:Y:S02]  /*00f0*/  UIADD3.X UR15, UPT, UPT, URZ, UR5, URZ, UP0, !UPT ;  /* 0x00000005ff0f7290 */ /* 0x000fe400087fe4ff */
[----:B------:R-:W-:Y:S01]  /*0100*/  UIADD3.X UR13, UPT, UPT, URZ, UR7, URZ, UP1, !UPT ;  /* 0x00000007ff0d7290 */ /* 0x000fe20008ffe4ff */
[----:B------:R-:W-:Y:S01]  /*0110*/  IMAD.U32 R26, RZ, RZ, UR14 ;  /* 0x0000000eff1a7e24 */ /* 0x000fe2000f8e00ff */
[----:B--2---:R-:W-:Y:S01]  /*0120*/  UIADD3 UR10, UP2, UPT, UR16, 0x10, URZ ;  /* 0x00000010100a7890 */ /* 0x004fe2000ff5e0ff */
[----:B------:R-:W-:Y:S01]  /*0130*/  IMAD.U32 R24, RZ, RZ, UR12 ;  /* 0x0000000cff187e24 */ /* 0x000fe2000f8e00ff */
[----:B------:R-:W-:Y:S01]  /*0140*/  UIADD3 UR6, UP3, UPT, UR18, 0x10, URZ ;  /* 0x0000001012067890 */ /* 0x000fe2000ff7e0ff */
[----:B------:R-:W-:Y:S01]  /*0150*/  IMAD.U32 R27, RZ, RZ, UR15 ;  /* 0x0000000fff1b7e24 */ /* 0x000fe2000f8e00ff */
[----:B---3--:R-:W-:Y:S01]  /*0160*/  UIADD3 UR8, UP0, UPT, UR22, 0x10, URZ ;  /* 0x0000001016087890 */ /* 0x008fe2000ff1e0ff */
[----:B------:R-:W-:Y:S01]  /*0170*/  MOV R25, UR13 ;  /* 0x0000000d00197c02 */ /* 0x000fe20008000f00 */
[----:B------:R-:W-:Y:S01]  /*0180*/  UIADD3 UR4, UP1, UPT, UR20, 0x10, URZ ;  /* 0x0000001014047890 */ /* 0x000fe2000ff3e0ff */
[----:B------:R-:W-:Y:S01]  /*0190*/  IMAD.U32 R22, RZ, RZ, UR10 ;  /* 0x0000000aff167e24 */ /* 0x000fe2000f8e00ff */
[----:B------:R-:W-:Y:S01]  /*01a0*/  UIADD3.X UR11, UPT, UPT, URZ, UR17, URZ, UP2, !UPT ;  /* 0x00000011ff0b7290 */ /* 0x000fe200097fe4ff */
[----:B------:R-:W-:Y:S01]  /*01b0*/  IMAD.U32 R20, RZ, RZ, UR6 ;  /* 0x00000006ff147e24 */ /* 0x000fe2000f8e00ff */
[----:B------:R-:W-:Y:S01]  /*01c0*/  UIADD3.X UR7, UPT, UPT, URZ, UR19, URZ, UP3, !UPT ;  /* 0x00000013ff077290 */ /* 0x000fe20009ffe4ff */
[----:B------:R-:W-:Y:S01]  /*01d0*/  IMAD.U32 R16, RZ, RZ, UR8 ;  /* 0x00000008ff107e24 */ /* 0x000fe2000f8e00ff */
[----:B------:R-:W-:Y:S01]  /*01e0*/  UIADD3.X UR9, UPT, UPT, URZ, UR23, URZ, UP0, !UPT ;  /* 0x00000017ff097290 */ /* 0x000fe200087fe4ff */
[----:B------:R-:W-:Y:S01]  /*01f0*/  IMAD.U32 R18, RZ, RZ, UR4 ;  /* 0x00000004ff127e24 */ /* 0x000fe2000f8e00ff */
[----:B------:R-:W-:Y:S01]  /*0200*/  UIADD3.X UR5, UPT, UPT, URZ, UR21, URZ, UP1, !UPT ;  /* 0x00000015ff057290 */ /* 0x000fe20008ffe4ff */
[----:B------:R-:W-:-:S02]  /*0210*/  IMAD.U32 R23, RZ, RZ, UR11 ;  /* 0x0000000bff177e24 */ /* 0x000fc4000f8e00ff */
[----:B------:R-:W-:Y:S02]  /*0220*/  IMAD.U32 R21, RZ, RZ, UR7 ;  /* 0x00000007ff157e24 */ /* 0x000fe4000f8e00ff */
[----:B------:R-:W-:Y:S02]  /*0230*/  IMAD.U32 R17, RZ, RZ, UR9 ;  /* 0x00000009ff117e24 */ /* 0x000fe4000f8e00ff */
[----:B------:R-:W-:-:S07]  /*0240*/  IMAD.U32 R19, RZ, RZ, UR5 ;  /* 0x00000005ff137e24 */ /* 0x000fce000f8e00ff */
.L_x_10:
[----:B0-----:R-:W2:Y:S04]  /*0250*/  LDG.E.64 R2, desc[UR24][R26.64+-0x10] ;  /* 0xfffff0181a027981 */ /* 0x001ea8000c1e1b00 */
[----:B------:R-:W2:Y:S02]  /*0260*/  LDG.E.64 R4, desc[UR24][R24.64+-0x10] ;  /* 0xfffff01818047981 */ /* 0x000ea4000c1e1b00 */
[----:B--2---:R-:W-:-:S07]  /*0270*/  DADD R2, R2, R4 ;  /* 0x0000000002027229 */ /* 0x004fce0000000004 */
[----:B------:R0:W-:Y:S04]  /*0280*/  STG.E.64 desc[UR24][R22.64+-0x10], R2 ;  /* 0xfffff00216007986 */ /* 0x0001e8000c101b18 */
[----:B------:R-:W2:Y:S04]  /*0290*/  LDG.E.64 R4, desc[UR24][R26.64+-0x10] ;  /* 0xfffff0181a047981 */ /* 0x000ea8000c1e1b00 */
[----:B------:R-:W2:Y:S02]  /*02a0*/  LDG.E.64 R6, desc[UR24][R24.64+-0x10] ;  /* 0xfffff01818067981 */ /* 0x000ea4000c1e1b00 */
[----:B--2---:R-:W-:-:S07]  /*02b0*/  DADD R4, R4, -R6 ;  /* 0x0000000004047229 */ /* 0x004fce0000000806 */
[----:B------:R0:W-:Y:S04]  /*02c0*/  STG.E.64 desc[UR24][R20.64+-0x10], R4 ;  /* 0xfffff00414007986 */ /* 0x0001e8000c101b18 */
[----:B------:R-:W2:Y:S04]  /*02d0*/  LDG.E.64 R6, desc[UR24][R26.64+-0x10] ;  /* 0xfffff0181a067981 */ /* 0x000ea8000c1e1b00 */
[----:B------:R-:W2:Y:S02]  /*02e0*/  LDG.E.64 R8, desc[UR24][R24.64+-0x10] ;  /* 0xfffff01818087981 */ /* 0x000ea4000c1e1b00 */
[----:B--2---:R-:W-:-:S07]  /*02f0*/  DMUL R6, R6, R8 ;  /* 0x0000000806067228 */ /* 0x004fce0000000000 */
[----:B------:R0:W-:Y:S04]  /*0300*/  STG.E.64 desc[UR24][R18.64+-0x10], R6 ;  /* 0xfffff00612007986 */ /* 0x0001e8000c101b18 */
[----:B------:R-:W2:Y:S02]  /*0310*/  LDG.E.64 R12, desc[UR24][R24.64+-0x10] ;  /* 0xfffff018180c7981 */ /* 0x000ea4000c1e1b00 */
[----:B--2---:R-:W-:-:S14]  /*0320*/  DSETP.NEU.AND P0, PT, R12, RZ, PT ;  /* 0x000000ff0c00722a */ /* 0x004fdc0003f0d000 */
[----:B0-----:R-:W-:Y:S05]  /*0330*/  @!P0 BRA `(.L_x_1) ;  /* 0x0000000000548947 */ /* 0x001fea0003800000 */
[----:B------:R-:W2:Y:S01]  /*0340*/  LDG.E.64 R10, desc[UR24][R26.64+-0x10] ;  /* 0xfffff0181a0a7981 */ /* 0x000ea2000c1e1b00 */
[----:B------:R-:W0:Y:S01]  /*0350*/  MUFU.RCP64H R3, R13 ;  /* 0x0000000d00037308 */ /* 0x000e220000001800 */
[----:B------:R-:W-:-:S06]  /*0360*/  IMAD.MOV.U32 R2, RZ, RZ, 0x1 ;  /* 0x00000001ff027424 */ /* 0x000fcc00078e00ff */
[----:B0-----:R-:W-:-:S08]  /*0370*/  DFMA R4, -R12, R2, 1 ;  /* 0x3ff000000c04742b */ /* 0x001fd00000000102 */
[----:B------:R-:W-:-:S08]  /*0380*/  DFMA R4, R4, R4, R4 ;  /* 0x000000040404722b */ /* 0x000fd00000000004 */
[----:B------:R-:W-:-:S08]  /*0390*/  DFMA R4, R2, R4, R2 ;  /* 0x000000040204722b */ /* 0x000fd00000000002 */
[----:B------:R-:W-:-:S08]  /*03a0*/  DFMA R2, -R12, R4, 1 ;  /* 0x3ff000000c02742b */ /* 0x000fd00000000104 */
[----:B------:R-:W-:-:S08]  /*03b0*/  DFMA R2, R4, R2, R4 ;  /* 0x000000020402722b */ /* 0x000fd00000000004 */
[----:B--2---:R-:W-:Y:S01]  /*03c0*/  DMUL R4, R10, R2 ;  /* 0x000000020a047228 */ /* 0x004fe20000000000 */
[----:B------:R-:W-:-:S07]  /*03d0*/  FSETP.GEU.AND P1, PT, |R11|, 6.5827683646048100446e-37, PT ;  /* 0x036000000b00780b */ /* 0x000fce0003f2e200 */
[----:B------:R-:W-:-:S08]  /*03e0*/  DFMA R6, -R12, R4, R10 ;  /* 0x000000040c06722b */ /* 0x000fd0000000010a */
[----:B------:R-:W-:-:S10]  /*03f0*/  DFMA R2, R2, R6, R4 ;  /* 0x000000060202722b */ /* 0x000fd40000000004 */
[----:B------:R-:W-:-:S05]  /*0400*/  FFMA R4, RZ, R13, R3 ;  /* 0x0000000dff047223 */ /* 0x000fca0000000003 */
[----:B------:R-:W-:-:S13]  /*0410*/  FSETP.GT.AND P0, PT, |R4|, 1.469367938527859385e-39, PT ;  /* 0x001000000400780b */ /* 0x000fda0003f04200 */
[----:B------:R-:W-:Y:S05]  /*0420*/  @P0 BRA P1, `(.L_x_2) ;  /* 0x0000000000100947 */ /* 0x000fea0000800000 */
[----:B------:R-:W-:-:S07]  /*0430*/  MOV R2, 0x450 ;  /* 0x0000045000027802 */ /* 0x000fce0000000f00 */
[----:B------:R-:W-:Y:S05]  /*0440*/  CALL.REL.NOINC `($__internal_0_$__cuda_sm20_div_rn_f64_full) ;  /* 0x0000001000447944 */ /* 0x000fea0003c00000 */
[----:B------:R-:W-:Y:S02]  /*0450*/  IMAD.MOV.U32 R2, RZ, RZ, R6 ;  /* 0x000000ffff027224 */ /* 0x000fe400078e0006 */
[----:B------:R-:W-:-:S07]  /*0460*/  IMAD.MOV.U32 R3, RZ, RZ, R7 ;  /* 0x000000ffff037224 */ /* 0x000fce00078e0007 */
.L_x_2:
[----:B------:R1:W-:Y:S01]  /*0470*/  STG.E.64 desc[UR24][R16.64+-0x10], R2 ;  /* 0xfffff00210007986 */ /* 0x0003e2000c101b18 */
[----:B------:R-:W-:Y:S05]  /*0480*/  BRA `(.L_x_3) ;  /* 0x0000000000047947 */ /* 0x000fea0003800000 */
.L_x_1:
[----:B------:R0:W-:Y:S02]  /*0490*/  STG.E.64 desc[UR24][R16.64+-0x10], RZ ;  /* 0xfffff0ff10007986 */ /* 0x0001e4000c101b18 */
.L_x_3:
[----:B-1----:R-:W2:Y:S04]  /*04a0*/  LDG.E.64 R2, desc[UR24][R26.64+-0x8] ;  /* 0xfffff8181a027981 */ /* 0x002ea8000c1e1b00 */
        /* <DEDUP_REMOVED lines=13> */
[----:B------:R1:W-:Y:S01]  /*0580*/  @!P0 STG.E.64 desc[UR24][R16.64+-0x8], RZ ;  /* 0xfffff8ff10008986 */ /* 0x0003e2000c101b18 */
[----:B------:R-:W-:Y:S05]  /*0590*/  @!P0 BRA `(.L_x_4) ;  /* 0x0000000000508947 */ /* 0x000fea0003800000 */
[----:B------:R-:W2:Y:S01]  /*05a0*/  LDG.E.64 R10, desc[UR24][R26.64+-0x8] ;  /* 0xfffff8181a0a7981 */ /* 0x000ea2000c1e1b00 */
[----:B-1----:R-:W1:Y:S01]  /*05b0*/  MUFU.RCP64H R3, R13 ;  /* 0x0000000d00037308 */ /* 0x002e620000001800 */
[----:B------:R-:W-:-:S06]  /*05c0*/  IMAD.MOV.U32 R2, RZ, RZ, 0x1 ;  /* 0x00000001ff027424 */ /* 0x000fcc00078e00ff */
[----:B-1----:R-:W-:-:S08]  /*05d0*/  DFMA R4, -R12, R2, 1 ;  /* 0x3ff000000c04742b */ /* 0x002fd00000000102 */
        /* <DEDUP_REMOVED lines=12> */
[----:B0-----:R-:W-:Y:S05]  /*06a0*/  CALL.REL.NOINC `($__internal_0_$__cuda_sm20_div_rn_f64_full) ;  /* 0x0000000c00ac7944 */ /* 0x001fea0003c00000 */
[----:B------:R-:W-:Y:S01]  /*06b0*/  MOV R2, R6 ;  /* 0x0000000600027202 */ /* 0x000fe20000000f00 */
[----:B------:R-:W-:-:S07]  /*06c0*/  IMAD.MOV.U32 R3, RZ, RZ, R7 ;  /* 0x000000ffff037224 */ /* 0x000fce00078e0007 */
.L_x_5:
[----:B------:R2:W-:Y:S02]  /*06d0*/  STG.E.64 desc[UR24][R16.64+-0x8], R2 ;  /* 0xfffff80210007986 */ /* 0x0005e4000c101b18 */
.L_x_4:
[----:B-12---:R-:W2:Y:S04]  /*06e0*/  LDG.E.64 R2, desc[UR24][R26.64] ;  /* 0x000000181a027981 */ /* 0x006ea8000c1e1b00 */
        /* <DEDUP_REMOVED lines=32> */
[----:B------:R-:W-:Y:S02]  /*08f0*/  IMAD.MOV.U32 R2, RZ, RZ, R6 ;  /* 0x000000ffff027224 */ /* 0x000fe400078e0006 */
[----:B------:R-:W-:-:S07]  /*0900*/  IMAD.MOV.U32 R3, RZ, RZ, R7 ;  /* 0x000000ffff037224 */ /* 0x000fce00078e0007 */
.L_x_7:
[----:B------:R2:W-:Y:S02]  /*0910*/  STG.E.64 desc[UR24][R16.64], R2 ;  /* 0x0000000210007986 */ /* 0x0005e4000c101b18 */
.L_x_6:
        /* <DEDUP_REMOVED lines=35> */
.L_x_9:
[----:B------:R2:W-:Y:S02]  /*0b50*/  STG.E.64 desc[UR24][R16.64+0x8], R2 ;  /* 0x0000080210007986 */ /* 0x0005e4000c101b18 */
.L_x_8:
[----:B------:R-:W-:Y:S02]  /*0b60*/  IADD3 R34, PT, PT, R34, 0x4, RZ ;  /* 0x0000000422227810 */ /* 0x000fe40007ffe0ff */
[----:B------:R-:W-:Y:S02]  /*0b70*/  IADD3 R26, P1, PT, R26, 0x20, RZ ;  /* 0x000000201a1a7810 */ /* 0x000fe40007f3e0ff */
[----:B------:R-:W-:Y:S02]  /*0b80*/  ISETP.NE.AND P0, PT, R34, RZ, PT ;  /* 0x000000ff2200720c */ /* 0x000fe40003f05270 */
[----:B------:R-:W-:Y:S01]  /*0b90*/  IADD3 R24, P2, PT, R24, 0x20, RZ ;  /* 0x0000002018187810 */ /* 0x000fe20007f5e0ff */
[----:B------:R-:W-:Y:S01]  /*0ba0*/  IMAD.X R27, RZ, RZ, R27, P1 ;  /* 0x000000ffff1b7224 */ /* 0x000fe200008e061b */
[----:B-1----:R-:W-:Y:S02]  /*0bb0*/  IADD3 R22, P3, PT, R22, 0x20, RZ ;  /* 0x0000002016167810 */ /* 0x002fe40007f7e0ff */
[----:B0-2---:R-:W-:Y:S01]  /*0bc0*/  IADD3 R16, P4, PT, R16, 0x20, RZ ;  /* 0x0000002010107810 */ /* 0x005fe20007f9e0ff */
[----:B------:R-:W-:Y:S01]  /*0bd0*/  IMAD.X R25, RZ, RZ, R25, P2 ;  /* 0x000000ffff197224 */ /* 0x000fe200010e0619 */
[----:B------:R-:W-:Y:S01]  /*0be0*/  IADD3 R20, P5, PT, R20, 0x20, RZ ;  /* 0x0000002014147810 */ /* 0x000fe20007fbe0ff */
[----:B------:R-:W-:Y:S01]  /*0bf0*/  IMAD.X R23, RZ, RZ, R23, P3 ;  /* 0x000000ffff177224 */ /* 0x000fe200018e0617 */
[----:B------:R-:W-:Y:S01]  /*0c00*/  IADD3 R18, P6, PT, R18, 0x20, RZ ;  /* 0x0000002012127810 */ /* 0x000fe20007fde0ff */
[----:B------:R-:W-:-:S02]  /*0c10*/  IMAD.X R17, RZ, RZ, R17, P4 ;  /* 0x000000ffff117224 */ /* 0x000fc400020e0611 */
[----:B------:R-:W-:Y:S02]  /*0c20*/  IMAD.X R21, RZ, RZ, R21, P5 ;  /* 0x000000ffff157224 */ /* 0x000fe400028e0615 */
[----:B------:R-:W-:Y:S01]  /*0c30*/  IMAD.X R19, RZ, RZ, R19, P6 ;  /* 0x000000ffff137224 */ /* 0x000fe200030e0613 */
[----:B------:R-:W-:Y:S07]  /*0c40*/  @P0 BRA `(.L_x_10) ;  /* 0xfffffff400800947 */ /* 0x000fee000383ffff */
.L_x_0:
[----:B------:R-:W1:Y:S02]  /*0c50*/  LDC R2, c[0x0][0x3b0] ;  /* 0x0000ec00ff027b82 */ /* 0x000e640000000800 */
[----:B-1----:R-:W-:-:S13]  /*0c60*/  LOP3.LUT P0, R2, R2, 0x3, RZ, 0xc0, !PT ;  /* 0x0000000302027812 */ /* 0x002fda000780c0ff */
[----:B0-----:R-:W-:Y:S05]  /*0c70*/  @!P0 EXIT ;  /* 0x000000000000894d */ /* 0x001fea0003800000 */
[----:B------:R-:W-:-:S13]  /*0c80*/  ISETP.NE.AND P0, PT, R2, 0x1, PT ;  /* 0x000000010200780c */ /* 0x000fda0003f05270 */
[----:B------:R-:W-:Y:S05]  /*0c90*/  @!P0 BRA `(.L_x_11) ;  /* 0x0000000400548947 */ /* 0x000fea0003800000 */
[----:B------:R-:W0:Y:S08]  /*0ca0*/  LDC.64 R26, c[0x0][0x380] ;  /* 0x0000e000ff1a7b82 */ /* 0x000e300000000a00 */
[----:B------:R-:W1:Y:S08]  /*0cb0*/  LDC.64 R24, c[0x0][0x388] ;  /* 0x0000e200ff187b82 */ /* 0x000e700000000a00 */
[----:B------:R-:W2:Y:S01]  /*0cc0*/  LDC.64 R22, c[0x0][0x390] ;  /* 0x0000e400ff167b82 */ /* 0x000ea20000000a00 */
[----:B0-----:R-:W-:-:S07]  /*0cd0*/  IMAD.WIDE.U32 R26, R0, 0x8, R26 ;  /* 0x00000008001a7825 */ /* 0x001fce00078e001a */
[----:B------:R-:W0:Y:S01]  /*0ce0*/  LDC.64 R20, c[0x0][0x398] ;  /* 0x0000e600ff147b82 */ /* 0x000e220000000a00 */
[----:B------:R-:W3:Y:S01]  /*0cf0*/  LDG.E.64 R2, desc[UR24][R26.64] ;  /* 0x000000181a027981 */ /* 0x000ee2000c1e1b00 */
[----:B-1----:R-:W-:-:S06]  /*0d00*/  IMAD.WIDE.U32 R24, R0, 0x8, R24 ;  /* 0x0000000800187825 */ /* 0x002fcc00078e0018 */
[----:B------:R-:W1:Y:S01]  /*0d10*/  LDC.64 R18, c[0x0][0x3a0] ;  /* 0x0000e800ff127b82 */ /* 0x000e620000000a00 */
[----:B------:R-:W3:Y:S01]  /*0d20*/  LDG.E.64 R4, desc[UR24][R24.64] ;  /* 0x0000001818047981 */ /* 0x000ee2000c1e1b00 */
[----:B--2---:R-:W-:-:S06]  /*0d30*/  IMAD.WIDE.U32 R22, R0, 0x8, R22 ;  /* 0x0000000800167825 */ /* 0x004fcc00078e0016 */
[----:B------:R-:W2:Y:S01]  /*0d40*/  LDC.64 R16, c[0x0][0x3a8] ;  /* 0x0000ea00ff107b82 */ /* 0x000ea20000000a00 */
[----:B---3--:R-:W-:-:S07]  /*0d50*/  DADD R2, R2, R4 ;  /* 0x0000000002027229 */ /* 0x008fce0000000004 */
[----:B------:R3:W-:Y:S04]  /*0d60*/  STG.E.64 desc[UR24][R22.64], R2 ;  /* 0x0000000216007986 */ /* 0x0007e8000c101b18 */
[----:B------:R-:W4:Y:S04]  /*0d70*/  LDG.E.64 R4, desc[UR24][R26.64] ;  /* 0x000000181a047981 */ /* 0x000f28000c1e1b00 */
[----:B------:R-:W4:Y:S01]  /*0d80*/  LDG.E.64 R6, desc[UR24][R24.64] ;  /* 0x0000001818067981 */ /* 0x000f22000c1e1b00 */
[----:B0-----:R-:W-:Y:S01]  /*0d90*/  IMAD.WIDE.U32 R20, R0, 0x8, R20 ;  /* 0x0000000800147825 */ /* 0x001fe200078e0014 */
[----:B----4-:R-:W-:-:S07]  /*0da0*/  DADD R4, R4, -R6 ;  /* 0x0000000004047229 */ /* 0x010fce0000000806 */
[----:B------:R3:W-:Y:S04]  /*0db0*/  STG.E.64 desc[UR24][R20.64], R4 ;  /* 0x0000000414007986 */ /* 0x0007e8000c101b18 */
[----:B------:R-:W4:Y:S04]  /*0dc0*/  LDG.E.64 R6, desc[UR24][R26.64] ;  /* 0x000000181a067981 */ /* 0x000f28000c1e1b00 */
[----:B------:R-:W4:Y:S01]  /*0dd0*/  LDG.E.64 R8, desc[UR24][R24.64] ;  /* 0x0000001818087981 */ /* 0x000f22000c1e1b00 */
[----:B-1----:R-:W-:Y:S01]  /*0de0*/  IMAD.WIDE.U32 R18, R0, 0x8, R18 ;  /* 0x0000000800127825 */ /* 0x002fe200078e0012 */
[----:B----4-:R-:W-:-:S07]  /*0df0*/  DMUL R6, R6, R8 ;  /* 0x0000000806067228 */ /* 0x010fce0000000000 */
[----:B------:R3:W-:Y:S04]  /*0e00*/  STG.E.64 desc[UR24][R18.64], R6 ;  /* 0x0000000612007986 */ /* 0x0007e8000c101b18 */
[----:B------:R-:W4:Y:S01]  /*0e10*/  LDG.E.64 R12, desc[UR24][R24.64] ;  /* 0x00000018180c7981 */ /* 0x000f22000c1e1b00 */
[----:B--2---:R-:W-:Y:S01]  /*0e20*/  IMAD.WIDE.U32 R16, R0, 0x8, R16 ;  /* 0x0000000800107825 */ /* 0x004fe200078e0010 */
[----:B----4-:R-:W-:-:S14]  /*0e30*/  DSETP.NEU.AND P0, PT, R12, RZ, PT ;  /* 0x000000ff0c00722a */ /* 0x010fdc0003f0d000 */
[----:B------:R3:W-:Y:S01]  /*0e40*/  @!P0 STG.E.64 desc[UR24][R16.64], RZ ;  /* 0x000000ff10008986 */ /* 0x0007e2000c101b18 */
[----:B------:R-:W-:Y:S05]  /*0e50*/  @!P0 BRA `(.L_x_12) ;  /* 0x0000000000508947 */ /* 0x000fea0003800000 */
[----:B------:R-:W2:Y:S01]  /*0e60*/  LDG.E.64 R10, desc[UR24][R26.64] ;  /* 0x000000181a0a7981 */ /* 0x000ea2000c1e1b00 */
[----:B---3--:R-:W0:Y:S01]  /*0e70*/  MUFU.RCP64H R3, R13 ;  /* 0x0000000d00037308 */ /* 0x008e220000001800 */
        /* <DEDUP_REMOVED lines=15> */
[----:B------:R-:W-:Y:S01]  /*0f70*/  MOV R2, R6 ;  /* 0x0000000600027202 */ /* 0x000fe20000000f00 */
[----:B------:R-:W-:-:S07]  /*0f80*/  IMAD.MOV.U32 R3, RZ, RZ, R7 ;  /* 0x000000ffff037224 */ /* 0x000fce00078e0007 */
.L_x_13:
[----:B------:R0:W-:Y:S02]  /*0f90*/  STG.E.64 desc[UR24][R16.64], R2 ;  /* 0x0000000210007986 */ /* 0x0001e4000c101b18 */
.L_x_12:
[----:B0--3--:R-:W2:Y:S04]  /*0fa0*/  LDG.E.64 R2, desc[UR24][R26.64+0x8] ;  /* 0x000008181a027981 */ /* 0x009ea8000c1e1b00 */
        /* <DEDUP_REMOVED lines=16> */
[----:B0-----:R-:W0:Y:S01]  /*10b0*/  MUFU.RCP64H R3, R13 ;  /* 0x0000000d00037308 */ /* 0x001e220000001800 */
        /* <DEDUP_REMOVED lines=17> */
.L_x_15:
[----:B------:R1:W-:Y:S02]  /*11d0*/  STG.E.64 desc[UR24][R16.64+0x8], R2 ;  /* 0x0000080210007986 */ /* 0x0003e4000c101b18 */
.L_x_14:
[----:B------:R-:W-:-:S07]  /*11e0*/  VIADD R0, R0, 0x2 ;  /* 0x0000000200007836 */ /* 0x000fce0000000000 */
.L_x_11:
[----:B01----:R-:W0:Y:S02]  /*11f0*/  LDC R2, c[0x0][0x3b0] ;  /* 0x0000ec00ff027b82 */ /* 0x003e240000000800 */
[----:B0-----:R-:W-:-:S04]  /*1200*/  LOP3.LUT R2, R2, 0x1, RZ, 0xc0, !PT ;  /* 0x0000000102027812 */ /* 0x001fc800078ec0ff */
[----:B------:R-:W-:-:S13]  /*1210*/  ISETP.NE.U32.AND P0, PT, R2, 0x1, PT ;  /* 0x000000010200780c */ /* 0x000fda0003f05070 */
[----:B------:R-:W-:Y:S05]  /*1220*/  @P0 EXIT ;  /* 0x000000000000094d */ /* 0x000fea0003800000 */
        /* <DEDUP_REMOVED lines=8> */
[----:B------:R-:W3:Y:S02]  /*12b0*/  LDG.E.64 R8, desc[UR24][R6.64] ;  /* 0x0000001806087981 */ /* 0x000ee4000c1e1b00 */
[----:B---3--:R-:W-:Y:S01]  /*12c0*/  DADD R2, R2, R8 ;  /* 0x0000000002027229 */ /* 0x008fe20000000008 */
[----:B--2---:R-:W-:-:S06]  /*12d0*/  IMAD.WIDE.U32 R8, R0, 0x8, R10 ;  /* 0x0000000800087825 */ /* 0x004fcc00078e000a */
[----:B------:R1:W-:Y:S04]  /*12e0*/  STG.E.64 desc[UR24][R8.64], R2 ;  /* 0x0000000208007986 */ /* 0x0003e8000c101b18 */
[----:B------:R-:W2:Y:S04]  /*12f0*/  LDG.E.64 R10, desc[UR24][R4.64] ;  /* 0x00000018040a7981 */ /* 0x000ea8000c1e1b00 */
[----:B------:R-:W2:Y:S01]  /*1300*/  LDG.E.64 R12, desc[UR24][R6.64] ;  /* 0x00000018060c7981 */ /* 0x000ea2000c1e1b00 */
[----:B0-----:R-:W-:Y:S01]  /*1310*/  IMAD.WIDE.U32 R14, R0, 0x8, R14 ;  /* 0x00000008000e7825 */ /* 0x001fe200078e000e */
[----:B--2---:R-:W-:-:S07]  /*1320*/  DADD R10, R10, -R12 ;  /* 0x000000000a0a7229 */ /* 0x004fce000000080c */
[----:B------:R0:W-:Y:S04]  /*1330*/  STG.E.64 desc[UR24][R14.64], R10 ;  /* 0x0000000a0e007986 */ /* 0x0001e8000c101b18 */
[----:B------:R-:W2:Y:S04]  /*1340*/  LDG.E.64 R12, desc[UR24][R4.64] ;  /* 0x00000018040c7981 */ /* 0x000ea8000c1e1b00 */
[----:B------:R-:W2:Y:S01]  /*1350*/  LDG.E.64 R16, desc[UR24][R6.64] ;  /* 0x0000001806107981 */ /* 0x000ea2000c1e1b00 */
[----:B-1----:R-:W-:Y:S01]  /*1360*/  IMAD.WIDE.U32 R2, R0, 0x8, R18 ;  /* 0x0000000800027825 */ /* 0x002fe200078e0012 */
[----:B--2---:R-:W-:-:S07]  /*1370*/  DMUL R16, R12, R16 ;  /* 0x000000100c107228 */ /* 0x004fce0000000000 */
[----:B------:R0:W-:Y:S04]  /*1380*/  STG.E.64 desc[UR24][R2.64], R16 ;  /* 0x0000001002007986 */ /* 0x0001e8000c101b18 */
[----:B------:R-:W2:Y:S02]  /*1390*/  LDG.E.64 R12, desc[UR24][R6.64] ;  /* 0x00000018060c7981 */ /* 0x000ea4000c1e1b00 */
[----:B--2---:R-:W-:-:S14]  /*13a0*/  DSETP.NEU.AND P0, PT, R12, RZ, PT ;  /* 0x000000ff0c00722a */ /* 0x004fdc0003f0d000 */
[----:B------:R-:W1:Y:S02]  /*13b0*/  @!P0 LDC.64 R8, c[0x0][0x3a8] ;  /* 0x0000ea00ff088b82 */ /* 0x000e640000000a00 */
[----:B-1----:R-:W-:-:S05]  /*13c0*/  @!P0 IMAD.WIDE.U32 R8, R0, 0x8, R8 ;  /* 0x0000000800088825 */ /* 0x002fca00078e0008 */
[----:B------:R0:W-:Y:S01]  /*13d0*/  @!P0 STG.E.64 desc[UR24][R8.64], RZ ;  /* 0x000000ff08008986 */ /* 0x0001e2000c101b18 */
[----:B------:R-:W-:Y:S05]  /*13e0*/  @!P0 EXIT ;  /* 0x000000000000894d */ /* 0x000fea0003800000 */
[----:B0-----:R-:W2:Y:S01]  /*13f0*/  LDG.E.64 R10, desc[UR24][R4.64] ;  /* 0x00000018040a7981 */ /* 0x001ea2000c1e1b00 */
        /* <DEDUP_REMOVED lines=16> */
[----:B------:R-:W-:Y:S01]  /*1500*/  IMAD.MOV.U32 R2, RZ, RZ, R6 ;  /* 0x000000ffff027224 */ /* 0x000fe200078e0006 */
[----:B------:R-:W-:-:S07]  /*1510*/  MOV R3, R7 ;  /* 0x0000000700037202 */ /* 0x000fce0000000f00 */
.L_x_16:
[----:B------:R-:W0:Y:S02]  /*1520*/  LDC.64 R4, c[0x0][0x3a8] ;  /* 0x0000ea00ff047b82 */ /* 0x000e240000000a00 */
[----:B0-----:R-:W-:-:S05]  /*1530*/  IMAD.WIDE.U32 R4, R0, 0x8, R4 ;  /* 0x0000000800047825 */ /* 0x001fca00078e0004 */
[----:B------:R-:W-:Y:S01]  /*1540*/  STG.E.64 desc[UR24][R4.64], R2 ;  /* 0x0000000204007986 */ /* 0x000fe2000c101b18 */
[----:B------:R-:W-:Y:S05]  /*1550*/  EXIT ;  /* 0x000000000000794d */ /* 0x000fea0003800000 */
        .weak           $__internal_0_$__cuda_sm20_div_rn_f64_full
        .type           $__internal_0_$__cuda_sm20_div_rn_f64_full,@function
        .size           $__internal_0_$__cuda_sm20_div_rn_f64_full,(.L_x_23 - $__internal_0_$__cuda_sm20_div_rn_f64_full)
$__internal_0_$__cuda_sm20_div_rn_f64_full:
[C---:B------:R-:W-:Y:S01]  /*1560*/  FSETP.GEU.AND P0, PT, |R13|.reuse, 1.469367938527859385e-39, PT ;  /* 0x001000000d00780b */ /* 0x040fe20003f0e200 */
[----:B------:R-:W-:Y:S01]  /*1570*/  IMAD.MOV.U32 R4, RZ, RZ, 0x1 ;  /* 0x00000001ff047424 */ /* 0x000fe200078e00ff */
[C---:B------:R-:W-:Y:S01]  /*1580*/  LOP3.LUT R14, R13.reuse, 0x800fffff, RZ, 0xc0, !PT ;  /* 0x800fffff0d0e7812 */ /* 0x040fe200078ec0ff */
[----:B------:R-:W-:Y:S01]  /*1590*/  IMAD.MOV.U32 R8, RZ, RZ, R10 ;  /* 0x000000ffff087224 */ /* 0x000fe200078e000a */
[----:B------:R-:W-:Y:S02]  /*15a0*/  LOP3.LUT R32, R13, 0x7ff00000, RZ, 0xc0, !PT ;  /* 0x7ff000000d207812 */ /* 0x000fe400078ec0ff */
[----:B------:R-:W-:Y:S01]  /*15b0*/  LOP3.LUT R15, R14, 0x3ff00000, RZ, 0xfc, !PT ;  /* 0x3ff000000e0f7812 */ /* 0x000fe200078efcff */
[----:B------:R-:W-:Y:S01]  /*15c0*/  IMAD.MOV.U32 R14, RZ, RZ, R12 ;  /* 0x000000ffff0e7224 */ /* 0x000fe200078e000c */
[----:B------:R-:W-:-:S04]  /*15d0*/  LOP3.LUT R3, R11, 0x7ff00000, RZ, 0xc0, !PT ;  /* 0x7ff000000b037812 */ /* 0x000fc800078ec0ff */
[----:B------:R-:W-:Y:S01]  /*15e0*/  ISETP.GE.U32.AND P1, PT, R3, R32, PT ;  /* 0x000000200300720c */ /* 0x000fe20003f26070 */
[----:B------:R-:W-:-:S06]  /*15f0*/  @!P0 DMUL R14, R12, 8.98846567431157953865e+307 ;  /* 0x7fe000000c0e8828 */ /* 0x000fcc0000000000 */
[----:B------:R-:W0:Y:S02]  /*1600*/  MUFU.RCP64H R5, R15 ;  /* 0x0000000f00057308 */ /* 0x000e240000001800 */
[----:B0-----:R-:W-:-:S08]  /*1610*/  DFMA R28, R4, -R14, 1 ;  /* 0x3ff00000041c742b */ /* 0x001fd0000000080e */
[----:B------:R-:W-:-:S08]  /*1620*/  DFMA R28, R28, R28, R28 ;  /* 0x0000001c1c1c722b */ /* 0x000fd0000000001c */
[----:B------:R-:W-:Y:S01]  /*1630*/  DFMA R28, R4, R28, R4 ;  /* 0x0000001c041c722b */ /* 0x000fe20000000004 */
[----:B------:R-:W-:Y:S02]  /*1640*/  IMAD.MOV.U32 R4, RZ, RZ, 0x1ca00000 ;  /* 0x1ca00000ff047424 */ /* 0x000fe400078e00ff */
[----:B------:R-:W-:-:S03]  /*1650*/  IMAD.MOV.U32 R5, RZ, RZ, R3 ;  /* 0x000000ffff057224 */ /* 0x000fc600078e0003 */
[----:B------:R-:W-:Y:S02]  /*1660*/  SEL R9, R4, 0x63400000, !P1 ;  /* 0x6340000004097807 */ /* 0x000fe40004800000 */
[----:B------:R-:W-:Y:S01]  /*1670*/  DFMA R6, R28, -R14, 1 ;  /* 0x3ff000001c06742b */ /* 0x000fe2000000080e */
[----:B------:R-:W-:Y:S02]  /*1680*/  FSETP.GEU.AND P1, PT, |R11|, 1.469367938527859385e-39, PT ;  /* 0x001000000b00780b */ /* 0x000fe40003f2e200 */
[----:B------:R-:W-:-:S05]  /*1690*/  LOP3.LUT R9, R9, 0x800fffff, R11, 0xf8, !PT ;  /* 0x800fffff09097812 */ /* 0x000fca00078ef80b */
[----:B------:R-:W-:-:S06]  /*16a0*/  DFMA R6, R28, R6, R28 ;  /* 0x000000061c06722b */ /* 0x000fcc000000001c */
[----:B------:R-:W-:Y:S05]  /*16b0*/  @P1 BRA `(.L_x_17) ;  /* 0x0000000000201947 */ /* 0x000fea0003800000 */
[----:B------:R-:W-:-:S04]  /*16c0*/  LOP3.LUT R28, R13, 0x7ff00000, RZ, 0xc0, !PT ;  /* 0x7ff000000d1c7812 */ /* 0x000fc800078ec0ff */
[----:B------:R-:W-:Y:S01]  /*16d0*/  ISETP.GE.U32.AND P1, PT, R3, R28, PT ;  /* 0x0000001c0300720c */ /* 0x000fe20003f26070 */
[----:B------:R-:W-:-:S03]  /*16e0*/  IMAD.MOV.U32 R28, RZ, RZ, RZ ;  /* 0x000000ffff1c7224 */ /* 0x000fc600078e00ff */
[----:B------:R-:W-:-:S04]  /*16f0*/  SEL R5, R4, 0x63400000, !P1 ;  /* 0x6340000004057807 */ /* 0x000fc80004800000 */
[----:B------:R-:W-:-:S04]  /*1700*/  LOP3.LUT R5, R5, 0x80000000, R11, 0xf8, !PT ;  /* 0x8000000005057812 */ /* 0x000fc800078ef80b */
[----:B------:R-:W-:-:S06]  /*1710*/  LOP3.LUT R29, R5, 0x100000, RZ, 0xfc, !PT ;  /* 0x00100000051d7812 */ /* 0x000fcc00078efcff */
[----:B------:R-:W-:-:S10]  /*1720*/  DFMA R8, R8, 2, -R28 ;  /* 0x400000000808782b */ /* 0x000fd4000000081c */
[----:B------:R-:W-:-:S07]  /*1730*/  LOP3.LUT R5, R9, 0x7ff00000, RZ, 0xc0, !PT ;  /* 0x7ff0000009057812 */ /* 0x000fce00078ec0ff */
.L_x_17:
[----:B------:R-:W-:Y:S01]  /*1740*/  VIADD R30, R5, 0xffffffff ;  /* 0xffffffff051e7836 */ /* 0x000fe20000000000 */
[----:B------:R-:W-:Y:S01]  /*1750*/  @!P0 LOP3.LUT R32, R15, 0x7ff00000, RZ, 0xc0, !PT ;  /* 0x7ff000000f208812 */ /* 0x000fe200078ec0ff */
[----:B------:R-:W-:-:S03]  /*1760*/  DMUL R28, R6, R8 ;  /* 0x00000008061c7228 */ /* 0x000fc60000000000 */
[----:B------:R-:W-:Y:S02]  /*1770*/  ISETP.GT.U32.AND P0, PT, R30, 0x7feffffe, PT ;  /* 0x7feffffe1e00780c */ /* 0x000fe40003f04070 */
[----:B------:R-:W-:-:S03]  /*1780*/  IADD3 R33, PT, PT, R32, -0x1, RZ ;  /* 0xffffffff20217810 */ /* 0x000fc60007ffe0ff */
[----:B------:R-:W-:Y:S01]  /*1790*/  DFMA R30, R28, -R14, R8 ;  /* 0x8000000e1c1e722b */ /* 0x000fe20000000008 */
[----:B------:R-:W-:-:S07]  /*17a0*/  ISETP.GT.U32.OR P0, PT, R33, 0x7feffffe, P0 ;  /* 0x7feffffe2100780c */ /* 0x000fce0000704470 */
[----:B------:R-:W-:-:S06]  /*17b0*/  DFMA R30, R6, R30, R28 ;  /* 0x0000001e061e722b */ /* 0x000fcc000000001c */
[----:B------:R-:W-:Y:S05]  /*17c0*/  @P0 BRA `(.L_x_18) ;  /* 0x00000000006c0947 */ /* 0x000fea0003800000 */
[----:B------:R-:W-:-:S04]  /*17d0*/  LOP3.LUT R6, R13, 0x7ff00000, RZ, 0xc0, !PT ;  /* 0x7ff000000d067812 */ /* 0x000fc800078ec0ff */
[CC--:B------:R-:W-:Y:S02]  /*17e0*/  VIADDMNMX R5, R3.reuse, -R6.reuse, 0xb9600000, !PT ;  /* 0xb960000003057446 */ /* 0x0c0fe40007800906 */
[----:B------:R-:W-:Y:S02]  /*17f0*/  ISETP.GE.U32.AND P0, PT, R3, R6, PT ;  /* 0x000000060300720c */ /* 0x000fe40003f06070 */
[----:B------:R-:W-:Y:S02]  /*1800*/  VIMNMX R3, PT, PT, R5, 0x46a00000, PT ;  /* 0x46a0000005037848 */ /* 0x000fe40003fe0100 */
[----:B------:R-:W-:-:S05]  /*1810*/  SEL R4, R4, 0x63400000, !P0 ;  /* 0x6340000004047807 */ /* 0x000fca0004000000 */
[----:B------:R-:W-:Y:S02]  /*1820*/  IMAD.IADD R3, R3, 0x1, -R4 ;  /* 0x0000000103037824 */ /* 0x000fe400078e0a04 */
[----:B------:R-:W-:Y:S02]  /*1830*/  IMAD.MOV.U32 R4, RZ, RZ, RZ ;  /* 0x000000ffff047224 */ /* 0x000fe400078e00ff */
[----:B------:R-:W-:-:S06]  /*1840*/  VIADD R5, R3, 0x7fe00000 ;  /* 0x7fe0000003057836 */ /* 0x000fcc0000000000 */
[----:B------:R-:W-:-:S10]  /*1850*/  DMUL R6, R30, R4 ;  /* 0x000000041e067228 */ /* 0x000fd40000000000 */
[----:B------:R-:W-:-:S13]  /*1860*/  FSETP.GTU.AND P0, PT, |R7|, 1.469367938527859385e-39, PT ;  /* 0x001000000700780b */ /* 0x000fda0003f0c200 */
[----:B------:R-:W-:Y:S05]  /*1870*/  @P0 BRA `(.L_x_19) ;  /* 0x0000000000940947 */ /* 0x000fea0003800000 */
[----:B------:R-:W-:-:S06]  /*1880*/  DFMA R8, R30, -R14, R8 ;  /* 0x8000000e1e08722b */ /* 0x000fcc0000000008 */
[----:B------:R-:W-:-:S04]  /*1890*/  IMAD.MOV.U32 R8, RZ, RZ, RZ ;  /* 0x000000ffff087224 */ /* 0x000fc800078e00ff */
[C---:B------:R-:W-:Y:S02]  /*18a0*/  FSETP.NEU.AND P0, PT, R9.reuse, RZ, PT ;  /* 0x000000ff0900720b */ /* 0x040fe40003f0d000 */
[----:B------:R-:W-:-:S04]  /*18b0*/  LOP3.LUT R13, R9, 0x80000000, R13, 0x48, !PT ;  /* 0x80000000090d7812 */ /* 0x000fc800078e480d */
[----:B------:R-:W-:-:S07]  /*18c0*/  LOP3.LUT R9, R13, R5, RZ, 0xfc, !PT ;  /* 0x000000050d097212 */ /* 0x000fce00078efcff */
[----:B------:R-:W-:Y:S05]  /*18d0*/  @!P0 BRA `(.L_x_19) ;  /* 0x00000000007c8947 */ /* 0x000fea0003800000 */
[----:B------:R-:W-:Y:S01]  /*18e0*/  IMAD.MOV R5, RZ, RZ, -R3 ;  /* 0x000000ffff057224 */ /* 0x000fe200078e0a03 */
[----:B------:R-:W-:Y:S01]  /*18f0*/  DMUL.RP R8, R30, R8 ;  /* 0x000000081e087228 */ /* 0x000fe20000008000 */
[----:B------:R-:W-:Y:S01]  /*1900*/  IMAD.MOV.U32 R4, RZ, RZ, RZ ;  /* 0x000000ffff047224 */ /* 0x000fe200078e00ff */
[----:B------:R-:W-:-:S05]  /*1910*/  IADD3 R3, PT, PT, -R3, -0x43300000, RZ ;  /* 0xbcd0000003037810 */ /* 0x000fca0007ffe1ff */
[----:B------:R-:W-:-:S03]  /*1920*/  DFMA R4, R6, -R4, R30 ;  /* 0x800000040604722b */ /* 0x000fc6000000001e */
[----:B------:R-:W-:-:S07]  /*1930*/  LOP3.LUT R13, R9, R13, RZ, 0x3c, !PT ;  /* 0x0000000d090d7212 */ /* 0x000fce00078e3cff */
[----:B------:R-:W-:-:S04]  /*1940*/  FSETP.NEU.AND P0, PT, |R5|, R3, PT ;  /* 0x000000030500720b */ /* 0x000fc80003f0d200 */
[----:B------:R-:W-:Y:S02]  /*1950*/  FSEL R6, R8, R6, !P0 ;  /* 0x0000000608067208 */ /* 0x000fe40004000000 */
[----:B------:R-:W-:Y:S01]  /*1960*/  FSEL R7, R13, R7, !P0 ;  /* 0x000000070d077208 */ /* 0x000fe20004000000 */
[----:B------:R-:W-:Y:S06]  /*1970*/  BRA `(.L_x_19) ;  /* 0x0000000000547947 */ /* 0x000fec0003800000 */
.L_x_18:
[----:B------:R-:W-:-:S14]  /*1980*/  DSETP.NAN.AND P0, PT, R10, R10, PT ;  /* 0x0000000a0a00722a */ /* 0x000fdc0003f08000 */
[----:B------:R-:W-:Y:S05]  /*1990*/  @P0 BRA `(.L_x_20) ;  /* 0x0000000000440947 */ /* 0x000fea0003800000 */
[----:B------:R-:W-:-:S14]  /*19a0*/  DSETP.NAN.AND P0, PT, R12, R12, PT ;  /* 0x0000000c0c00722a */ /* 0x000fdc0003f08000 */
[----:B------:R-:W-:Y:S05]  /*19b0*/  @P0 BRA `(.L_x_21) ;  /* 0x0000000000300947 */ /* 0x000fea0003800000 */
[----:B------:R-:W-:Y:S01]  /*19c0*/  ISETP.NE.AND P0, PT, R5, R32, PT ;  /* 0x000000200500720c */ /* 0x000fe20003f05270 */
[----:B------:R-:W-:Y:S01]  /*19d0*/  IMAD.MOV.U32 R6, RZ, RZ, 0x0 ;  /* 0x00000000ff067424 */ /* 0x000fe200078e00ff */
[----:B------:R-:W-:-:S11]  /*19e0*/  MOV R7, 0xfff80000 ;  /* 0xfff8000000077802 */ /* 0x000fd60000000f00 */
[----:B------:R-:W-:Y:S05]  /*19f0*/  @!P0 BRA `(.L_x_19) ;  /* 0x0000000000348947 */ /* 0x000fea0003800000 */
[----:B------:R-:W-:Y:S02]  /*1a00*/  ISETP.NE.AND P0, PT, R5, 0x7ff00000, PT ;  /* 0x7ff000000500780c */ /* 0x000fe40003f05270 */
[----:B------:R-:W-:Y:S02]  /*1a10*/  LOP3.LUT R7, R11, 0x80000000, R13, 0x48, !PT ;  /* 0x800000000b077812 */ /* 0x000fe400078e480d */
[----:B------:R-:W-:-:S13]  /*1a20*/  ISETP.EQ.OR P0, PT, R32, RZ, !P0 ;  /* 0x000000ff2000720c */ /* 0x000fda0004702670 */
[----:B------:R-:W-:Y:S01]  /*1a30*/  @P0 LOP3.LUT R3, R7, 0x7ff00000, RZ, 0xfc, !PT ;  /* 0x7ff0000007030812 */ /* 0x000fe200078efcff */
[----:B------:R-:W-:Y:S02]  /*1a40*/  @!P0 IMAD.MOV.U32 R6, RZ, RZ, RZ ;  /* 0x000000ffff068224 */ /* 0x000fe400078e00ff */
[----:B------:R-:W-:Y:S02]  /*1a50*/  @P0 IMAD.MOV.U32 R6, RZ, RZ, RZ ;  /* 0x000000ffff060224 */ /* 0x000fe400078e00ff */
[----:B------:R-:W-:Y:S01]  /*1a60*/  @P0 IMAD.MOV.U32 R7, RZ, RZ, R3 ;  /* 0x000000ffff070224 */ /* 0x000fe200078e0003 */
[----:B------:R-:W-:Y:S06]  /*1a70*/  BRA `(.L_x_19) ;  /* 0x0000000000147947 */ /* 0x000fec0003800000 */
.L_x_21:
[----:B------:R-:W-:Y:S01]  /*1a80*/  LOP3.LUT R7, R13, 0x80000, RZ, 0xfc, !PT ;  /* 0x000800000d077812 */ /* 0x000fe200078efcff */
[----:B------:R-:W-:Y:S01]  /*1a90*/  IMAD.MOV.U32 R6, RZ, RZ, R12 ;  /* 0x000000ffff067224 */ /* 0x000fe200078e000c */
[----:B------:R-:W-:Y:S06]  /*1aa0*/  BRA `(.L_x_19) ;  /* 0x0000000000087947 */ /* 0x000fec0003800000 */
.L_x_20:
[----:B------:R-:W-:Y:S01]  /*1ab0*/  LOP3.LUT R7, R11, 0x80000, RZ, 0xfc, !PT ;  /* 0x000800000b077812 */ /* 0x000fe200078efcff */
[----:B------:R-:W-:-:S07]  /*1ac0*/  IMAD.MOV.U32 R6, RZ, RZ, R10 ;  /* 0x000000ffff067224 */ /* 0x000fce00078e000a */
.L_x_19:
[----:B------:R-:W-:-:S04]  /*1ad0*/  IMAD.MOV.U32 R3, RZ, RZ, 0x0 ;  /* 0x00000000ff037424 */ /* 0x000fc800078e00ff */
[----:B------:R-:W-:Y:S05]  /*1ae0*/  RET.REL.NODEC R2 `(_Z28matrix_operations_sequentialPdS_S_S_S_S_i) ;  /* 0xffffffe402447950 */ /* 0x000fea0003c3ffff */
.L_x_22:
[----:B------:R-:W-:-:S00]  /*1af0*/  BRA `(.L_x_22) ;  /* 0xfffffffc00fc7947 */ /* 0x000fc0000383ffff */
[----:B------:R-:W-:-:S00]  /*1b00*/  NOP ;  /* 0x0000000000007918 */ /* 0x000fc00000000000 */
[----:B------:R-:W-:-:S00]  /*1b10*/  NOP ;  /* 0x0000000000007918 */ /* 0x000fc00000000000 */
[----:B------:R-:W-:-:S00]  /*1b20*/  NOP ;  /* 0x0000000000007918 */ /* 0x000fc00000000000 */
[----:B------:R-:W-:-:S00]  /*1b30*/  NOP ;  /* 0x0000000000007918 */ /* 0x000fc00000000000 */
[----:B------:R-:W-:-:S00]  /*1b40*/  NOP ;  /* 0x0000000000007918 */ /* 0x000fc00000000000 */
[----:B------:R-:W-:-:S00]  /*1b50*/  NOP ;  /* 0x0000000000007918 */ /* 0x000fc00000000000 */
[----:B------:R-:W-:-:S00]  /*1b60*/  NOP ;  /* 0x0000000000007918 */ /* 0x000fc00000000000 */
[----:B------:R-:W-:-:S00]  /*1b70*/  NOP ;  /* 0x0000000000007918 */ /* 0x000fc00000000000 */
.L_x_23:


//--------------------- .nv.shared.reserved.0     --------------------------
	.section	.nv.shared.reserved.0,"aw",@nobits
	.weak		__nv_reservedSMEM_offset_0_alias
	.size		__nv_reservedSMEM_offset_0_alias, 0, 64
	.other		__nv_reservedSMEM_offset_0_alias,@"STO_CUDA_RESERVED_SHARED STV_DEFAULT"
__nv_reservedSMEM_offset_0_alias:
	.zero		0
	.zero		64


//--------------------- .nv.constant0._Z28matrix_operations_sequentialPdS_S_S_S_S_i --------------------------
	.section	.nv.constant0._Z28matrix_operations_sequentialPdS_S_S_S_S_i,"a",@progbits
	.sectionflags	@""
	.align	4
.nv.constant0._Z28matrix_operations_sequentialPdS_S_S_S_S_i:
	.zero		948


//--------------------- SYMBOLS --------------------------

	.type		.nv.reservedSmem.offset0,@object
	.size		.nv.reservedSmem.offset0,0x4
